//
// Generated by NVIDIA NVVM Compiler
//
// Compiler Build ID: CL-36424714
// Cuda compilation tools, release 13.0, V13.0.88
// Based on NVVM 20.0.0
//

.version 9.0
.target sm_100
.address_size 64

	// .globl	_Z16histogram_kernelPhPjjj

.visible .entry _Z16histogram_kernelPhPjjj(
	.param .u64 .ptr .align 1 _Z16histogram_kernelPhPjjj_param_0,
	.param .u64 .ptr .align 1 _Z16histogram_kernelPhPjjj_param_1,
	.param .u32 _Z16histogram_kernelPhPjjj_param_2,
	.param .u32 _Z16histogram_kernelPhPjjj_param_3
)
{
	.reg .pred 	%p<2>;
	.reg .b32 	%r<10>;
	.reg .b64 	%rd<9>;

	ld.param.u64 	%rd1, [_Z16histogram_kernelPhPjjj_param_0];
	ld.param.u64 	%rd2, [_Z16histogram_kernelPhPjjj_param_1];
	ld.param.u32 	%r2, [_Z16histogram_kernelPhPjjj_param_2];
	ld.param.u32 	%r3, [_Z16histogram_kernelPhPjjj_param_3];
	mov.u32 	%r4, %ctaid.x;
	mov.u32 	%r5, %ntid.x;
	mov.u32 	%r6, %tid.x;
	mad.lo.s32 	%r1, %r4, %r5, %r6;
	mul.lo.s32 	%r7, %r3, %r2;
	setp.ge.u32 	%p1, %r1, %r7;
	@%p1 bra 	$L__BB0_2;
	cvta.to.global.u64 	%rd3, %rd1;
	cvta.to.global.u64 	%rd4, %rd2;
	cvt.u64.u32 	%rd5, %r1;
	add.s64 	%rd6, %rd3, %rd5;
	ld.global.u8 	%r8, [%rd6];
	mul.wide.u32 	%rd7, %r8, 4;
	add.s64 	%rd8, %rd4, %rd7;
	atom.global.add.u32 	%r9, [%rd8], 1;
$L__BB0_2:
	ret;

}


// ===== COMPILED SASS (sm_100) =====

	.target	sm_100

	.elftype	@"ET_EXEC"


//--------------------- .note.nv.tkinfo           --------------------------
	.section	.note.nv.tkinfo,"",@"SHT_NOTE"
	.sectionflags	@"SHF_NOTE_NV_TKINFO"
	.tkinfo
        /*0018*/ 	.word	0x00000002
        /*0030*/ 	.string	""
        /*0030*/ 	.string	"ptxas"
        /*0030*/ 	.string	"Cuda compilation tools, release 13.0, V13.0.88"
        /*0030*/ 	.string	"Build cuda_13.0.r13.0/compiler.36424714_0"
        /*0030*/ 	.string	"-arch sm_100 -m 64 "



//--------------------- .note.nv.cuinfo           --------------------------
	.section	.note.nv.cuinfo,"",@"SHT_NOTE"
	.sectionflags	@"SHF_NOTE_NV_CUINFO"
        /*0018*/ 	.short	0x0002
        /*001a*/ 	.short	0x0064
        /*001c*/ 	.short	0x0082
	.zero		2


//--------------------- .nv.info                  --------------------------
	.section	.nv.info,"",@"SHT_CUDA_INFO"
	.align	4


	//----- nvinfo : EIATTR_REGCOUNT
	.align		4
        /*0000*/ 	.byte	0x04, 0x2f
        /*0002*/ 	.short	(.L_1 - .L_0)
	.align		4
.L_0:
        /*0004*/ 	.word	index@(_Z16histogram_kernelPhPjjj)
        /*0008*/ 	.word	0x0000000a


	//----- nvinfo : EIATTR_FRAME_SIZE
	.align		4
.L_1:
        /*000c*/ 	.byte	0x04, 0x11
        /*000e*/ 	.short	(.L_3 - .L_2)
	.align		4
.L_2:
        /*0010*/ 	.word	index@(_Z16histogram_kernelPhPjjj)
        /*0014*/ 	.word	0x00000000


	//----- nvinfo : EIATTR_MIN_STACK_SIZE
	.align		4
.L_3:
        /*0018*/ 	.byte	0x04, 0x12
        /*001a*/ 	.short	(.L_5 - .L_4)
	.align		4
.L_4:
        /*001c*/ 	.word	index@(_Z16histogram_kernelPhPjjj)
        /*0020*/ 	.word	0x00000000
.L_5:


//--------------------- .nv.compat                --------------------------
	.section	.nv.compat,"",@"SHT_CUDA_COMPAT_INFO"
	.align	4
        /*0000*/ 	.byte	0x02, 0x09, 0x00, 0x00, 0x02, 0x02, 0x01, 0x00, 0x02, 0x05, 0x05, 0x00, 0x03, 0x07, 0x01, 0x01
        /*0010*/ 	.byte	0x02, 0x03, 0x00, 0x00, 0x02, 0x06, 0x01, 0x00, 0x04, 0x0b, 0x08, 0x00, 0x09, 0x00, 0x00, 0x00
        /*0020*/ 	.byte	0x00, 0x00, 0x00, 0x00


//--------------------- .nv.info._Z16histogram_kernelPhPjjj --------------------------
	.section	.nv.info._Z16histogram_kernelPhPjjj,"",@"SHT_CUDA_INFO"
	.sectionflags	@""
	.align	4


	//----- nvinfo : EIATTR_CUDA_API_VERSION
	.align		4
        /*0000*/ 	.byte	0x04, 0x37
        /*0002*/ 	.short	(.L_7 - .L_6)
.L_6:
        /*0004*/ 	.word	0x00000082


	//----- nvinfo : EIATTR_KPARAM_INFO
	.align		4
.L_7:
        /*0008*/ 	.byte	0x04, 0x17
        /*000a*/ 	.short	(.L_9 - .L_8)
.L_8:
        /*000c*/ 	.word	0x00000000
        /*0010*/ 	.short	0x0003
        /*0012*/ 	.short	0x0014
        /*0014*/ 	.byte	0x00, 0xf0, 0x11, 0x00


	//----- nvinfo : EIATTR_KPARAM_INFO
	.align		4
.L_9:
        /*0018*/ 	.byte	0x04, 0x17
        /*001a*/ 	.short	(.L_11 - .L_10)
.L_10:
        /*001c*/ 	.word	0x00000000
        /*0020*/ 	.short	0x0002
        /*0022*/ 	.short	0x0010
        /*0024*/ 	.byte	0x00, 0xf0, 0x11, 0x00


	//----- nvinfo : EIATTR_KPARAM_INFO
	.align		4
.L_11:
        /*0028*/ 	.byte	0x04, 0x17
        /*002a*/ 	.short	(.L_13 - .L_12)
.L_12:
        /*002c*/ 	.word	0x00000000
        /*0030*/ 	.short	0x0001
        /*0032*/ 	.short	0x0008
        /*0034*/ 	.byte	0x00, 0xf5, 0x21, 0x00


	//----- nvinfo : EIATTR_KPARAM_INFO
	.align		4
.L_13:
        /*0038*/ 	.byte	0x04, 0x17
        /*003a*/ 	.short	(.L_15 - .L_14)
.L_14:
        /*003c*/ 	.word	0x00000000
        /*0040*/ 	.short	0x0000
        /*0042*/ 	.short	0x0000
        /*0044*/ 	.byte	0x00, 0xf5, 0x21, 0x00


	//----- nvinfo : EIATTR_SPARSE_MMA_MASK
	.align		4
.L_15:
        /*0048*/ 	.byte	0x03, 0x50
        /*004a*/ 	.short	0x0000


	//----- nvinfo : EIATTR_MAXREG_COUNT
	.align		4
        /*004c*/ 	.byte	0x03, 0x1b
        /*004e*/ 	.short	0x00ff


	//----- nvinfo : EIATTR_MERCURY_ISA_VERSION
	.align		4
        /*0050*/ 	.byte	0x03, 0x5f
        /*0052*/ 	.short	0x0101


	//----- nvinfo : EIATTR_VRC_CTA_INIT_COUNT
	.align		4
        /*0054*/ 	.byte	0x02, 0x4a
	.zero		1
	.zero		1


	//----- nvinfo : EIATTR_EXIT_INSTR_OFFSETS
	.align		4
        /*0058*/ 	.byte	0x04, 0x1c
        /*005a*/ 	.short	(.L_17 - .L_16)


	//   ....[0]....
.L_16:
        /*005c*/ 	.word	0x00000080


	//   ....[1]....
        /*0060*/ 	.word	0x00000120


	//----- nvinfo : EIATTR_CBANK_PARAM_SIZE
	.align		4
.L_17:
        /*0064*/ 	.byte	0x03, 0x19
        /*0066*/ 	.short	0x0018


	//----- nvinfo : EIATTR_PARAM_CBANK
	.align		4
        /*0068*/ 	.byte	0x04, 0x0a
        /*006a*/ 	.short	(.L_19 - .L_18)
	.align		4
.L_18:
        /*006c*/ 	.word	index@(.nv.constant0._Z16histogram_kernelPhPjjj)
        /*0070*/ 	.short	0x0380
        /*0072*/ 	.short	0x0018


	//----- nvinfo : EIATTR_SW_WAR
	.align		4
.L_19:
        /*0074*/ 	.byte	0x04, 0x36
        /*0076*/ 	.short	(.L_21 - .L_20)
.L_20:
        /*0078*/ 	.word	0x00000008
.L_21:


//--------------------- .nv.callgraph             --------------------------
	.section	.nv.callgraph,"",@"SHT_CUDA_CALLGRAPH"
	.align	4
	.sectionentsize	8
	.align		4
        /*0000*/ 	.word	0x00000000
	.align		4
        /*0004*/ 	.word	0xffffffff
	.align		4
        /*0008*/ 	.word	0x00000000
	.align		4
        /*000c*/ 	.word	0xfffffffe
	.align		4
        /*0010*/ 	.word	0x00000000
	.align		4
        /*0014*/ 	.word	0xfffffffd
	.align		4
        /*0018*/ 	.word	0x00000000
	.align		4
        /*001c*/ 	.word	0xfffffffc


//--------------------- .text._Z16histogram_kernelPhPjjj --------------------------
	.section	.text._Z16histogram_kernelPhPjjj,"ax",@progbits
	.align	128
        .global         _Z16histogram_kernelPhPjjj
        .type           _Z16histogram_kernelPhPjjj,@function
        .size           _Z16histogram_kernelPhPjjj,(.L_x_1 - _Z16histogram_kernelPhPjjj)
        .other          _Z16histogram_kernelPhPjjj,@"STO_CUDA_ENTRY STV_DEFAULT"
_Z16histogram_kernelPhPjjj:
.text._Z16histogram_kernelPhPjjj:
[----:B------:R-:W-:Y:S01]  /*0000*/  LDC R1, c[0x0][0x37c] ;  /* 0x0000df00ff017b82 */ /* 0x000fe20000000800 */
[----:B------:R-:W0:Y:S07]  /*0010*/  S2R R3, SR_TID.X ;  /* 0x0000000000037919 */ /* 0x000e2e0000002100 */
[----:B------:R-:W0:Y:S01]  /*0020*/  S2UR UR6, SR_CTAID.X ;  /* 0x00000000000679c3 */ /* 0x000e220000002500 */
[----:B------:R-:W1:Y:S07]  /*0030*/  LDCU.64 UR4, c[0x0][0x390] ;  /* 0x00007200ff0477ac */ /* 0x000e6e0008000a00 */
[----:B------:R-:W0:Y:S01]  /*0040*/  LDC R4, c[0x0][0x360] ;  /* 0x0000d800ff047b82 */ /* 0x000e220000000800 */
[----:B-1----:R-:W-:Y:S01]  /*0050*/  UIMAD UR4, UR5, UR4, URZ ;  /* 0x00000004050472a4 */ /* 0x002fe2000f8e02ff */
[----:B0-----:R-:W-:-:S05]  /*0060*/  IMAD R4, R4, UR6, R3 ;  /* 0x0000000604047c24 */ /* 0x001fca000f8e0203 */
[----:B------:R-:W-:-:S13]  /*0070*/  ISETP.GE.U32.AND P0, PT, R4, UR4, PT ;  /* 0x0000000404007c0c */ /* 0x000fda000bf06070 */
[----:B------:R-:W-:Y:S05]  /*0080*/  @P0 EXIT ;  /* 0x000000000000094d */ /* 0x000fea0003800000 */
[----:B------:R-:W0:Y:S01]  /*0090*/  LDCU.64 UR6, c[0x0][0x380] ;  /* 0x00007000ff0677ac */ /* 0x000e220008000a00 */
[----:B------:R-:W1:Y:S01]  /*00a0*/  LDC.64 R2, c[0x0][0x388] ;  /* 0x0000e200ff027b82 */ /* 0x000e620000000a00 */
[----:B------:R-:W2:Y:S01]  /*00b0*/  LDCU.64 UR4, c[0x0][0x358] ;  /* 0x00006b00ff0477ac */ /* 0x000ea20008000a00 */
[----:B0-----:R-:W-:-:S04]  /*00c0*/  IADD3 R4, P0, PT, R4, UR6, RZ ;  /* 0x0000000604047c10 */ /* 0x001fc8000ff1e0ff */
[----:B------:R-:W-:-:S06]  /*00d0*/  IADD3.X R5, PT, PT, RZ, UR7, RZ, P0, !PT ;  /* 0x00000007ff057c10 */ /* 0x000fcc00087fe4ff */
[----:B--2---:R-:W1:Y:S01]  /*00e0*/  LDG.E.U8 R5, desc[UR4][R4.64] ;  /* 0x0000000404057981 */ /* 0x004e62000c1e1100 */
[----:B------:R-:W-:Y:S02]  /*00f0*/  HFMA2 R7, -RZ, RZ, 0, 5.9604644775390625e-08 ;  /* 0x00000001ff077431 */ /* 0x000fe400000001ff */
[----:B-1----:R-:W-:-:S05]  /*0100*/  IMAD.WIDE.U32 R2, R5, 0x4, R2 ;  /* 0x0000000405027825 */ /* 0x002fca00078e0002 */
[----:B------:R-:W-:Y:S01]  /*0110*/  REDG.E.ADD.STRONG.GPU desc[UR4][R2.64], R7 ;  /* 0x000000070200798e */ /* 0x000fe2000c12e104 */
[----:B------:R-:W-:Y:S05]  /*0120*/  EXIT ;  /* 0x000000000000794d */ /* 0x000fea0003800000 */
.L_x_0:
[----:B------:R-:W-:-:S00]  /*0130*/  BRA `(.L_x_0) ;  /* 0xfffffffc00fc7947 */ /* 0x000fc0000383ffff */
[----:B------:R-:W-:-:S00]  /*0140*/  NOP ;  /* 0x0000000000007918 */ /* 0x000fc00000000000 */
        /* <DEDUP_REMOVED lines=11> */
.L_x_1:


//--------------------- .nv.shared.reserved.0     --------------------------
	.section	.nv.shared.reserved.0,"aw",@nobits
	.weak		__nv_reservedSMEM_offset_0_alias
	.size		__nv_reservedSMEM_offset_0_alias, 0, 64
	.other		__nv_reservedSMEM_offset_0_alias,@"STO_CUDA_RESERVED_SHARED STV_DEFAULT"
__nv_reservedSMEM_offset_0_alias:
	.zero		0
	.zero		64


//--------------------- .nv.constant0._Z16histogram_kernelPhPjjj --------------------------
	.section	.nv.constant0._Z16histogram_kernelPhPjjj,"a",@progbits
	.sectionflags	@""
	.align	4
.nv.constant0._Z16histogram_kernelPhPjjj:
	.zero		920


//--------------------- SYMBOLS --------------------------

	.type		.nv.reservedSmem.offset0,@object
	.size		.nv.reservedSmem.offset0,0x4
